//
// Generated by NVIDIA NVVM Compiler
//
// Compiler Build ID: CL-36424714
// Cuda compilation tools, release 13.0, V13.0.88
// Based on NVVM 20.0.0
//

.version 9.0
.target sm_100
.address_size 64

	// .globl	_Z24dense_forward_branchlessPfS_S_i

.visible .entry _Z24dense_forward_branchlessPfS_S_i(
	.param .u64 .ptr .align 1 _Z24dense_forward_branchlessPfS_S_i_param_0,
	.param .u64 .ptr .align 1 _Z24dense_forward_branchlessPfS_S_i_param_1,
	.param .u64 .ptr .align 1 _Z24dense_forward_branchlessPfS_S_i_param_2,
	.param .u32 _Z24dense_forward_branchlessPfS_S_i_param_3
)
{
	.reg .pred 	%p<11>;
	.reg .b32 	%r<38>;
	.reg .b32 	%f<113>;
	.reg .b64 	%rd<58>;

	ld.param.u64 	%rd10, [_Z24dense_forward_branchlessPfS_S_i_param_0];
	ld.param.u64 	%rd11, [_Z24dense_forward_branchlessPfS_S_i_param_1];
	ld.param.u64 	%rd9, [_Z24dense_forward_branchlessPfS_S_i_param_2];
	ld.param.u32 	%r23, [_Z24dense_forward_branchlessPfS_S_i_param_3];
	cvta.to.global.u64 	%rd1, %rd11;
	cvta.to.global.u64 	%rd2, %rd10;
	mov.u32 	%r24, %tid.x;
	mov.u32 	%r25, %ctaid.x;
	mov.u32 	%r26, %ntid.x;
	mad.lo.s32 	%r1, %r25, %r26, %r24;
	setp.ge.s32 	%p1, %r1, %r23;
	@%p1 bra 	$L__BB0_15;
	setp.lt.s32 	%p2, %r23, 1;
	mov.f32 	%f112, 0f00000000;
	@%p2 bra 	$L__BB0_14;
	add.s32 	%r28, %r23, -1;
	and.b32  	%r2, %r23, 15;
	setp.lt.u32 	%p3, %r28, 15;
	mov.f32 	%f112, 0f00000000;
	mov.b32 	%r34, 0;
	@%p3 bra 	$L__BB0_5;
	and.b32  	%r34, %r23, 2147483632;
	neg.s32 	%r32, %r34;
	shl.b32 	%r5, %r23, 4;
	add.s64 	%rd56, %rd2, 32;
	mov.f32 	%f112, 0f00000000;
	mul.wide.u32 	%rd14, %r23, 4;
	mov.u32 	%r31, %r1;
$L__BB0_4:
	.pragma "nounroll";
	ld.global.f32 	%f18, [%rd56+-32];
	mul.wide.s32 	%rd12, %r31, 4;
	add.s64 	%rd13, %rd1, %rd12;
	ld.global.f32 	%f19, [%rd13];
	fma.rn.f32 	%f20, %f18, %f19, %f112;
	ld.global.f32 	%f21, [%rd56+-28];
	add.s64 	%rd15, %rd13, %rd14;
	ld.global.f32 	%f22, [%rd15];
	fma.rn.f32 	%f23, %f21, %f22, %f20;
	ld.global.f32 	%f24, [%rd56+-24];
	add.s64 	%rd16, %rd15, %rd14;
	ld.global.f32 	%f25, [%rd16];
	fma.rn.f32 	%f26, %f24, %f25, %f23;
	ld.global.f32 	%f27, [%rd56+-20];
	add.s64 	%rd17, %rd16, %rd14;
	ld.global.f32 	%f28, [%rd17];
	fma.rn.f32 	%f29, %f27, %f28, %f26;
	ld.global.f32 	%f30, [%rd56+-16];
	add.s64 	%rd18, %rd17, %rd14;
	ld.global.f32 	%f31, [%rd18];
	fma.rn.f32 	%f32, %f30, %f31, %f29;
	ld.global.f32 	%f33, [%rd56+-12];
	add.s64 	%rd19, %rd18, %rd14;
	ld.global.f32 	%f34, [%rd19];
	fma.rn.f32 	%f35, %f33, %f34, %f32;
	ld.global.f32 	%f36, [%rd56+-8];
	add.s64 	%rd20, %rd19, %rd14;
	ld.global.f32 	%f37, [%rd20];
	fma.rn.f32 	%f38, %f36, %f37, %f35;
	ld.global.f32 	%f39, [%rd56+-4];
	add.s64 	%rd21, %rd20, %rd14;
	ld.global.f32 	%f40, [%rd21];
	fma.rn.f32 	%f41, %f39, %f40, %f38;
	ld.global.f32 	%f42, [%rd56];
	add.s64 	%rd22, %rd21, %rd14;
	ld.global.f32 	%f43, [%rd22];
	fma.rn.f32 	%f44, %f42, %f43, %f41;
	ld.global.f32 	%f45, [%rd56+4];
	add.s64 	%rd23, %rd22, %rd14;
	ld.global.f32 	%f46, [%rd23];
	fma.rn.f32 	%f47, %f45, %f46, %f44;
	ld.global.f32 	%f48, [%rd56+8];
	add.s64 	%rd24, %rd23, %rd14;
	ld.global.f32 	%f49, [%rd24];
	fma.rn.f32 	%f50, %f48, %f49, %f47;
	ld.global.f32 	%f51, [%rd56+12];
	add.s64 	%rd25, %rd24, %rd14;
	ld.global.f32 	%f52, [%rd25];
	fma.rn.f32 	%f53, %f51, %f52, %f50;
	ld.global.f32 	%f54, [%rd56+16];
	add.s64 	%rd26, %rd25, %rd14;
	ld.global.f32 	%f55, [%rd26];
	fma.rn.f32 	%f56, %f54, %f55, %f53;
	ld.global.f32 	%f57, [%rd56+20];
	add.s64 	%rd27, %rd26, %rd14;
	ld.global.f32 	%f58, [%rd27];
	fma.rn.f32 	%f59, %f57, %f58, %f56;
	ld.global.f32 	%f60, [%rd56+24];
	add.s64 	%rd28, %rd27, %rd14;
	ld.global.f32 	%f61, [%rd28];
	fma.rn.f32 	%f62, %f60, %f61, %f59;
	ld.global.f32 	%f63, [%rd56+28];
	add.s64 	%rd29, %rd28, %rd14;
	ld.global.f32 	%f64, [%rd29];
	fma.rn.f32 	%f112, %f63, %f64, %f62;
	add.s32 	%r32, %r32, 16;
	add.s32 	%r31, %r31, %r5;
	add.s64 	%rd56, %rd56, 64;
	setp.ne.s32 	%p4, %r32, 0;
	@%p4 bra 	$L__BB0_4;
$L__BB0_5:
	setp.eq.s32 	%p5, %r2, 0;
	@%p5 bra 	$L__BB0_14;
	and.b32  	%r11, %r23, 7;
	setp.lt.u32 	%p6, %r2, 8;
	@%p6 bra 	$L__BB0_8;
	mul.wide.u32 	%rd30, %r34, 4;
	add.s64 	%rd31, %rd2, %rd30;
	ld.global.f32 	%f66, [%rd31];
	mad.lo.s32 	%r29, %r34, %r23, %r1;
	mul.wide.s32 	%rd32, %r29, 4;
	add.s64 	%rd33, %rd1, %rd32;
	ld.global.f32 	%f67, [%rd33];
	fma.rn.f32 	%f68, %f66, %f67, %f112;
	ld.global.f32 	%f69, [%rd31+4];
	mul.wide.u32 	%rd34, %r23, 4;
	add.s64 	%rd35, %rd33, %rd34;
	ld.global.f32 	%f70, [%rd35];
	fma.rn.f32 	%f71, %f69, %f70, %f68;
	ld.global.f32 	%f72, [%rd31+8];
	add.s64 	%rd36, %rd35, %rd34;
	ld.global.f32 	%f73, [%rd36];
	fma.rn.f32 	%f74, %f72, %f73, %f71;
	ld.global.f32 	%f75, [%rd31+12];
	add.s64 	%rd37, %rd36, %rd34;
	ld.global.f32 	%f76, [%rd37];
	fma.rn.f32 	%f77, %f75, %f76, %f74;
	ld.global.f32 	%f78, [%rd31+16];
	add.s64 	%rd38, %rd37, %rd34;
	ld.global.f32 	%f79, [%rd38];
	fma.rn.f32 	%f80, %f78, %f79, %f77;
	ld.global.f32 	%f81, [%rd31+20];
	add.s64 	%rd39, %rd38, %rd34;
	ld.global.f32 	%f82, [%rd39];
	fma.rn.f32 	%f83, %f81, %f82, %f80;
	ld.global.f32 	%f84, [%rd31+24];
	add.s64 	%rd40, %rd39, %rd34;
	ld.global.f32 	%f85, [%rd40];
	fma.rn.f32 	%f86, %f84, %f85, %f83;
	ld.global.f32 	%f87, [%rd31+28];
	add.s64 	%rd41, %rd40, %rd34;
	ld.global.f32 	%f88, [%rd41];
	fma.rn.f32 	%f112, %f87, %f88, %f86;
	add.s32 	%r34, %r34, 8;
$L__BB0_8:
	setp.eq.s32 	%p7, %r11, 0;
	@%p7 bra 	$L__BB0_14;
	and.b32  	%r14, %r23, 3;
	setp.lt.u32 	%p8, %r11, 4;
	@%p8 bra 	$L__BB0_11;
	mul.wide.u32 	%rd42, %r34, 4;
	add.s64 	%rd43, %rd2, %rd42;
	ld.global.f32 	%f90, [%rd43];
	mad.lo.s32 	%r30, %r34, %r23, %r1;
	mul.wide.s32 	%rd44, %r30, 4;
	add.s64 	%rd45, %rd1, %rd44;
	ld.global.f32 	%f91, [%rd45];
	fma.rn.f32 	%f92, %f90, %f91, %f112;
	ld.global.f32 	%f93, [%rd43+4];
	mul.wide.u32 	%rd46, %r23, 4;
	add.s64 	%rd47, %rd45, %rd46;
	ld.global.f32 	%f94, [%rd47];
	fma.rn.f32 	%f95, %f93, %f94, %f92;
	ld.global.f32 	%f96, [%rd43+8];
	add.s64 	%rd48, %rd47, %rd46;
	ld.global.f32 	%f97, [%rd48];
	fma.rn.f32 	%f98, %f96, %f97, %f95;
	ld.global.f32 	%f99, [%rd43+12];
	add.s64 	%rd49, %rd48, %rd46;
	ld.global.f32 	%f100, [%rd49];
	fma.rn.f32 	%f112, %f99, %f100, %f98;
	add.s32 	%r34, %r34, 4;
$L__BB0_11:
	setp.eq.s32 	%p9, %r14, 0;
	@%p9 bra 	$L__BB0_14;
	mad.lo.s32 	%r37, %r34, %r23, %r1;
	mul.wide.u32 	%rd50, %r34, 4;
	add.s64 	%rd57, %rd2, %rd50;
	neg.s32 	%r36, %r14;
$L__BB0_13:
	.pragma "nounroll";
	mul.wide.s32 	%rd51, %r37, 4;
	add.s64 	%rd52, %rd1, %rd51;
	ld.global.f32 	%f101, [%rd57];
	ld.global.f32 	%f102, [%rd52];
	fma.rn.f32 	%f112, %f101, %f102, %f112;
	add.s32 	%r37, %r37, %r23;
	add.s64 	%rd57, %rd57, 4;
	add.s32 	%r36, %r36, 1;
	setp.ne.s32 	%p10, %r36, 0;
	@%p10 bra 	$L__BB0_13;
$L__BB0_14:
	max.f32 	%f103, %f112, 0f00000000;
	cvta.to.global.u64 	%rd53, %rd9;
	mul.wide.s32 	%rd54, %r1, 4;
	add.s64 	%rd55, %rd53, %rd54;
	st.global.f32 	[%rd55], %f103;
$L__BB0_15:
	ret;

}


// ===== COMPILED SASS (sm_100) =====

	.target	sm_100

	.elftype	@"ET_EXEC"


//--------------------- .note.nv.tkinfo           --------------------------
	.section	.note.nv.tkinfo,"",@"SHT_NOTE"
	.sectionflags	@"SHF_NOTE_NV_TKINFO"
	.tkinfo
        /*0018*/ 	.word	0x00000002
        /*0030*/ 	.string	""
        /*0030*/ 	.string	"ptxas"
        /*0030*/ 	.string	"Cuda compilation tools, release 13.0, V13.0.88"
        /*0030*/ 	.string	"Build cuda_13.0.r13.0/compiler.36424714_0"
        /*0030*/ 	.string	"-arch sm_100 -m 64 "



//--------------------- .note.nv.cuinfo           --------------------------
	.section	.note.nv.cuinfo,"",@"SHT_NOTE"
	.sectionflags	@"SHF_NOTE_NV_CUINFO"
        /*0018*/ 	.short	0x0002
        /*001a*/ 	.short	0x0064
        /*001c*/ 	.short	0x0082
	.zero		2


//--------------------- .nv.info                  --------------------------
	.section	.nv.info,"",@"SHT_CUDA_INFO"
	.align	4


	//----- nvinfo : EIATTR_REGCOUNT
	.align		4
        /*0000*/ 	.byte	0x04, 0x2f
        /*0002*/ 	.short	(.L_1 - .L_0)
	.align		4
.L_0:
        /*0004*/ 	.word	index@(_Z24dense_forward_branchlessPfS_S_i)
        /*0008*/ 	.word	0x00000020


	//----- nvinfo : EIATTR_FRAME_SIZE
	.align		4
.L_1:
        /*000c*/ 	.byte	0x04, 0x11
        /*000e*/ 	.short	(.L_3 - .L_2)
	.align		4
.L_2:
        /*0010*/ 	.word	index@(_Z24dense_forward_branchlessPfS_S_i)
        /*0014*/ 	.word	0x00000000


	//----- nvinfo : EIATTR_MIN_STACK_SIZE
	.align		4
.L_3:
        /*0018*/ 	.byte	0x04, 0x12
        /*001a*/ 	.short	(.L_5 - .L_4)
	.align		4
.L_4:
        /*001c*/ 	.word	index@(_Z24dense_forward_branchlessPfS_S_i)
        /*0020*/ 	.word	0x00000000
.L_5:


//--------------------- .nv.compat                --------------------------
	.section	.nv.compat,"",@"SHT_CUDA_COMPAT_INFO"
	.align	4
        /*0000*/ 	.byte	0x02, 0x09, 0x00, 0x00, 0x02, 0x02, 0x01, 0x00, 0x02, 0x05, 0x05, 0x00, 0x03, 0x07, 0x01, 0x01
        /*0010*/ 	.byte	0x02, 0x03, 0x00, 0x00, 0x02, 0x06, 0x01, 0x00, 0x04, 0x0b, 0x08, 0x00, 0x09, 0x00, 0x00, 0x00
        /*0020*/ 	.byte	0x00, 0x00, 0x00, 0x00


//--------------------- .nv.info._Z24dense_forward_branchlessPfS_S_i --------------------------
	.section	.nv.info._Z24dense_forward_branchlessPfS_S_i,"",@"SHT_CUDA_INFO"
	.sectionflags	@""
	.align	4


	//----- nvinfo : EIATTR_CUDA_API_VERSION
	.align		4
        /*0000*/ 	.byte	0x04, 0x37
        /*0002*/ 	.short	(.L_7 - .L_6)
.L_6:
        /*0004*/ 	.word	0x00000082


	//----- nvinfo : EIATTR_KPARAM_INFO
	.align		4
.L_7:
        /*0008*/ 	.byte	0x04, 0x17
        /*000a*/ 	.short	(.L_9 - .L_8)
.L_8:
        /*000c*/ 	.word	0x00000000
        /*0010*/ 	.short	0x0003
        /*0012*/ 	.short	0x0018
        /*0014*/ 	.byte	0x00, 0xf0, 0x11, 0x00


	//----- nvinfo : EIATTR_KPARAM_INFO
	.align		4
.L_9:
        /*0018*/ 	.byte	0x04, 0x17
        /*001a*/ 	.short	(.L_11 - .L_10)
.L_10:
        /*001c*/ 	.word	0x00000000
        /*0020*/ 	.short	0x0002
        /*0022*/ 	.short	0x0010
        /*0024*/ 	.byte	0x00, 0xf5, 0x21, 0x00


	//----- nvinfo : EIATTR_KPARAM_INFO
	.align		4
.L_11:
        /*0028*/ 	.byte	0x04, 0x17
        /*002a*/ 	.short	(.L_13 - .L_12)
.L_12:
        /*002c*/ 	.word	0x00000000
        /*0030*/ 	.short	0x0001
        /*0032*/ 	.short	0x0008
        /*0034*/ 	.byte	0x00, 0xf5, 0x21, 0x00


	//----- nvinfo : EIATTR_KPARAM_INFO
	.align		4
.L_13:
        /*0038*/ 	.byte	0x04, 0x17
        /*003a*/ 	.short	(.L_15 - .L_14)
.L_14:
        /*003c*/ 	.word	0x00000000
        /*0040*/ 	.short	0x0000
        /*0042*/ 	.short	0x0000
        /*0044*/ 	.byte	0x00, 0xf5, 0x21, 0x00


	//----- nvinfo : EIATTR_SPARSE_MMA_MASK
	.align		4
.L_15:
        /*0048*/ 	.byte	0x03, 0x50
        /*004a*/ 	.short	0x0000


	//----- nvinfo : EIATTR_MAXREG_COUNT
	.align		4
        /*004c*/ 	.byte	0x03, 0x1b
        /*004e*/ 	.short	0x00ff


	//----- nvinfo : EIATTR_MERCURY_ISA_VERSION
	.align		4
        /*0050*/ 	.byte	0x03, 0x5f
        /*0052*/ 	.short	0x0101


	//----- nvinfo : EIATTR_VRC_CTA_INIT_COUNT
	.align		4
        /*0054*/ 	.byte	0x02, 0x4a
	.zero		1
	.zero		1


	//----- nvinfo : EIATTR_EXIT_INSTR_OFFSETS
	.align		4
        /*0058*/ 	.byte	0x04, 0x1c
        /*005a*/ 	.short	(.L_17 - .L_16)


	//   ....[0]....
.L_16:
        /*005c*/ 	.word	0x00000070


	//   ....[1]....
        /*0060*/ 	.word	0x00000bd0


	//----- nvinfo : EIATTR_CBANK_PARAM_SIZE
	.align		4
.L_17:
        /*0064*/ 	.byte	0x03, 0x19
        /*0066*/ 	.short	0x001c


	//----- nvinfo : EIATTR_PARAM_CBANK
	.align		4
        /*0068*/ 	.byte	0x04, 0x0a
        /*006a*/ 	.short	(.L_19 - .L_18)
	.align		4
.L_18:
        /*006c*/ 	.word	index@(.nv.constant0._Z24dense_forward_branchlessPfS_S_i)
        /*0070*/ 	.short	0x0380
        /*0072*/ 	.short	0x001c


	//----- nvinfo : EIATTR_SW_WAR
	.align		4
.L_19:
        /*0074*/ 	.byte	0x04, 0x36
        /*0076*/ 	.short	(.L_21 - .L_20)
.L_20:
        /*0078*/ 	.word	0x00000008
.L_21:


//--------------------- .nv.callgraph             --------------------------
	.section	.nv.callgraph,"",@"SHT_CUDA_CALLGRAPH"
	.align	4
	.sectionentsize	8
	.align		4
        /*0000*/ 	.word	0x00000000
	.align		4
        /*0004*/ 	.word	0xffffffff
	.align		4
        /*0008*/ 	.word	0x00000000
	.align		4
        /*000c*/ 	.word	0xfffffffe
	.align		4
        /*0010*/ 	.word	0x00000000
	.align		4
        /*0014*/ 	.word	0xfffffffd
	.align		4
        /*0018*/ 	.word	0x00000000
	.align		4
        /*001c*/ 	.word	0xfffffffc


//--------------------- .text._Z24dense_forward_branchlessPfS_S_i --------------------------
	.section	.text._Z24dense_forward_branchlessPfS_S_i,"ax",@progbits
	.align	128
        .global         _Z24dense_forward_branchlessPfS_S_i
        .type           _Z24dense_forward_branchlessPfS_S_i,@function
        .size           _Z24dense_forward_branchlessPfS_S_i,(.L_x_7 - _Z24dense_forward_branchlessPfS_S_i)
        .other          _Z24dense_forward_branchlessPfS_S_i,@"STO_CUDA_ENTRY STV_DEFAULT"
_Z24dense_forward_branchlessPfS_S_i:
.text._Z24dense_forward_branchlessPfS_S_i:
[----:B------:R-:W-:Y:S01]  /*0000*/  LDC R1, c[0x0][0x37c] ;  /* 0x0000df00ff017b82 */ /* 0x000fe20000000800 */
[----:B------:R-:W0:Y:S07]  /*0010*/  S2R R3, SR_TID.X ;  /* 0x0000000000037919 */ /* 0x000e2e0000002100 */
[----:B------:R-:W0:Y:S08]  /*0020*/  S2UR UR4, SR_CTAID.X ;  /* 0x00000000000479c3 */ /* 0x000e300000002500 */
[----:B------:R-:W0:Y:S08]  /*0030*/  LDC R2, c[0x0][0x360] ;  /* 0x0000d800ff027b82 */ /* 0x000e300000000800 */
[----:B------:R-:W1:Y:S01]  /*0040*/  LDC R0, c[0x0][0x398] ;  /* 0x0000e600ff007b82 */ /* 0x000e620000000800 */
[----:B0-----:R-:W-:-:S05]  /*0050*/  IMAD R3, R2, UR4, R3 ;  /* 0x0000000402037c24 */ /* 0x001fca000f8e0203 */
[----:B-1----:R-:W-:-:S13]  /*0060*/  ISETP.GE.AND P0, PT, R3, R0, PT ;  /* 0x000000000300720c */ /* 0x002fda0003f06270 */
[----:B------:R-:W-:Y:S05]  /*0070*/  @P0 EXIT ;  /* 0x000000000000094d */ /* 0x000fea0003800000 */
[----:B------:R-:W-:Y:S01]  /*0080*/  ISETP.GE.AND P0, PT, R0, 0x1, PT ;  /* 0x000000010000780c */ /* 0x000fe20003f06270 */
[----:B------:R-:W0:Y:S01]  /*0090*/  LDCU.64 UR6, c[0x0][0x358] ;  /* 0x00006b00ff0677ac */ /* 0x000e220008000a00 */
[----:B------:R-:W-:-:S11]  /*00a0*/  HFMA2 R19, -RZ, RZ, 0, 0 ;  /* 0x00000000ff137431 */ /* 0x000fd600000001ff */
[----:B------:R-:W-:Y:S05]  /*00b0*/  @!P0 BRA `(.L_x_0) ;  /* 0x0000000800b48947 */ /* 0x000fea0003800000 */
[C---:B------:R-:W-:Y:S02]  /*00c0*/  IADD3 R4, PT, PT, R0.reuse, -0x1, RZ ;  /* 0xffffffff00047810 */ /* 0x040fe40007ffe0ff */
[----:B------:R-:W-:Y:S02]  /*00d0*/  LOP3.LUT R2, R0, 0xf, RZ, 0xc0, !PT ;  /* 0x0000000f00027812 */ /* 0x000fe400078ec0ff */
[----:B------:R-:W-:Y:S02]  /*00e0*/  ISETP.GE.U32.AND P1, PT, R4, 0xf, PT ;  /* 0x0000000f0400780c */ /* 0x000fe40003f26070 */
[----:B------:R-:W-:Y:S02]  /*00f0*/  ISETP.NE.AND P0, PT, R2, RZ, PT ;  /* 0x000000ff0200720c */ /* 0x000fe40003f05270 */
[----:B------:R-:W-:Y:S02]  /*0100*/  MOV R19, RZ ;  /* 0x000000ff00137202 */ /* 0x000fe40000000f00 */
[----:B------:R-:W-:-:S07]  /*0110*/  MOV R4, RZ ;  /* 0x000000ff00047202 */ /* 0x000fce0000000f00 */
[----:B------:R-:W-:Y:S05]  /*0120*/  @!P1 BRA `(.L_x_1) ;  /* 0x0000000400409947 */ /* 0x000fea0003800000 */
[----:B------:R-:W1:Y:S01]  /*0130*/  LDCU.64 UR4, c[0x0][0x380] ;  /* 0x00007000ff0477ac */ /* 0x000e620008000a00 */
[----:B------:R-:W-:Y:S02]  /*0140*/  LOP3.LUT R4, R0, 0x7ffffff0, RZ, 0xc0, !PT ;  /* 0x7ffffff000047812 */ /* 0x000fe400078ec0ff */
[----:B------:R-:W-:Y:S02]  /*0150*/  MOV R19, RZ ;  /* 0x000000ff00137202 */ /* 0x000fe40000000f00 */
[----:B------:R-:W-:Y:S02]  /*0160*/  MOV R5, R3 ;  /* 0x0000000300057202 */ /* 0x000fe40000000f00 */
[----:B------:R-:W-:Y:S01]  /*0170*/  IADD3 R6, PT, PT, -R4, RZ, RZ ;  /* 0x000000ff04067210 */ /* 0x000fe20007ffe1ff */
[----:B-1----:R-:W-:-:S04]  /*0180*/  UIADD3 UR4, UP0, UPT, UR4, 0x20, URZ ;  /* 0x0000002004047890 */ /* 0x002fc8000ff1e0ff */
[----:B------:R-:W-:Y:S02]  /*0190*/  UIADD3.X UR5, UPT, UPT, URZ, UR5, URZ, UP0, !UPT ;  /* 0x00000005ff057290 */ /* 0x000fe400087fe4ff */
[----:B------:R-:W-:-:S04]  /*01a0*/  MOV R12, UR4 ;  /* 0x00000004000c7c02 */ /* 0x000fc80008000f00 */
[----:B------:R-:W-:-:S07]  /*01b0*/  MOV R13, UR5 ;  /* 0x00000005000d7c02 */ /* 0x000fce0008000f00 */
.L_x_2:
[----:B------:R-:W1:Y:S01]  /*01c0*/  LDC.64 R8, c[0x0][0x388] ;  /* 0x0000e200ff087b82 */ /* 0x000e620000000a00 */
[----:B0-----:R-:W2:Y:S04]  /*01d0*/  LDG.E R18, desc[UR6][R12.64+-0x20] ;  /* 0xffffe0060c127981 */ /* 0x001ea8000c1e1900 */
[----:B------:R-:W3:Y:S04]  /*01e0*/  LDG.E R16, desc[UR6][R12.64+-0x1c] ;  /* 0xffffe4060c107981 */ /* 0x000ee8000c1e1900 */
[----:B------:R-:W4:Y:S04]  /*01f0*/  LDG.E R15, desc[UR6][R12.64+-0x18] ;  /* 0xffffe8060c0f7981 */ /* 0x000f28000c1e1900 */
[----:B------:R-:W5:Y:S04]  /*0200*/  LDG.E R26, desc[UR6][R12.64+-0x14] ;  /* 0xffffec060c1a7981 */ /* 0x000f68000c1e1900 */
[----:B------:R-:W5:Y:S01]  /*0210*/  LDG.E R7, desc[UR6][R12.64+-0xc] ;  /* 0xfffff4060c077981 */ /* 0x000f62000c1e1900 */
[----:B-1----:R-:W-:-:S05]  /*0220*/  IMAD.WIDE R8, R5, 0x4, R8 ;  /* 0x0000000405087825 */ /* 0x002fca00078e0208 */
[----:B------:R-:W2:Y:S01]  /*0230*/  LDG.E R27, desc[UR6][R8.64] ;  /* 0x00000006081b7981 */ /* 0x000ea2000c1e1900 */
[----:B------:R-:W-:-:S05]  /*0240*/  IMAD.WIDE.U32 R20, R0, 0x4, R8 ;  /* 0x0000000400147825 */ /* 0x000fca00078e0008 */
[----:B------:R0:W3:Y:S01]  /*0250*/  LDG.E R17, desc[UR6][R20.64] ;  /* 0x0000000614117981 */ /* 0x0000e2000c1e1900 */
[----:B------:R-:W-:-:S03]  /*0260*/  IMAD.WIDE.U32 R24, R0, 0x4, R20 ;  /* 0x0000000400187825 */ /* 0x000fc600078e0014 */
[----:B------:R-:W5:Y:S01]  /*0270*/  LDG.E R8, desc[UR6][R12.64+-0x10] ;  /* 0xfffff0060c087981 */ /* 0x000f62000c1e1900 */
[----:B------:R-:W-:-:S03]  /*0280*/  IMAD.WIDE.U32 R10, R0, 0x4, R24 ;  /* 0x00000004000a7825 */ /* 0x000fc600078e0018 */
[----:B------:R1:W4:Y:S01]  /*0290*/  LDG.E R14, desc[UR6][R24.64] ;  /* 0x00000006180e7981 */ /* 0x000322000c1e1900 */
[----:B------:R-:W-:-:S03]  /*02a0*/  IMAD.WIDE.U32 R28, R0, 0x4, R10 ;  /* 0x00000004001c7825 */ /* 0x000fc600078e000a */
[----:B------:R-:W5:Y:S01]  /*02b0*/  LDG.E R11, desc[UR6][R10.64] ;  /* 0x000000060a0b7981 */ /* 0x000f62000c1e1900 */
[----:B------:R-:W-:-:S03]  /*02c0*/  IMAD.WIDE.U32 R22, R0, 0x4, R28 ;  /* 0x0000000400167825 */ /* 0x000fc600078e001c */
[----:B------:R-:W5:Y:S01]  /*02d0*/  LDG.E R9, desc[UR6][R28.64] ;  /* 0x000000061c097981 */ /* 0x000f62000c1e1900 */
[----:B0-----:R-:W-:-:S03]  /*02e0*/  IMAD.WIDE.U32 R20, R0, 0x4, R22 ;  /* 0x0000000400147825 */ /* 0x001fc600078e0016 */
[----:B------:R-:W5:Y:S04]  /*02f0*/  LDG.E R22, desc[UR6][R22.64] ;  /* 0x0000000616167981 */ /* 0x000f68000c1e1900 */
[----:B------:R2:W5:Y:S01]  /*0300*/  LDG.E R10, desc[UR6][R20.64] ;  /* 0x00000006140a7981 */ /* 0x000562000c1e1900 */
[----:B-1----:R-:W-:-:S03]  /*0310*/  IMAD.WIDE.U32 R24, R0, 0x4, R20 ;  /* 0x0000000400187825 */ /* 0x002fc600078e0014 */
[----:B------:R-:W5:Y:S04]  /*0320*/  LDG.E R23, desc[UR6][R12.64+-0x8] ;  /* 0xfffff8060c177981 */ /* 0x000f68000c1e1900 */
[----:B------:R0:W5:Y:S01]  /*0330*/  LDG.E R28, desc[UR6][R24.64] ;  /* 0x00000006181c7981 */ /* 0x000162000c1e1900 */
[----:B--2---:R-:W-:-:S03]  /*0340*/  FFMA R21, R18, R27, R19 ;  /* 0x0000001b12157223 */ /* 0x004fc60000000013 */
[----:B------:R-:W2:Y:S01]  /*0350*/  LDG.E R27, desc[UR6][R12.64+-0x4] ;  /* 0xfffffc060c1b7981 */ /* 0x000ea2000c1e1900 */
[----:B------:R-:W-:-:S04]  /*0360*/  IMAD.WIDE.U32 R18, R0, 0x4, R24 ;  /* 0x0000000400127825 */ /* 0x000fc800078e0018 */
[----:B---3--:R-:W-:Y:S01]  /*0370*/  FFMA R29, R16, R17, R21 ;  /* 0x00000011101d7223 */ /* 0x008fe20000000015 */
[C---:B------:R-:W-:Y:S02]  /*0380*/  IMAD.WIDE.U32 R16, R0.reuse, 0x4, R18 ;  /* 0x0000000400107825 */ /* 0x040fe400078e0012 */
[----:B------:R-:W3:Y:S02]  /*0390*/  LDG.E R18, desc[UR6][R18.64] ;  /* 0x0000000612127981 */ /* 0x000ee4000c1e1900 */
[----:B----4-:R-:W-:Y:S01]  /*03a0*/  FFMA R29, R15, R14, R29 ;  /* 0x0000000e0f1d7223 */ /* 0x010fe2000000001d */
[----:B------:R-:W-:Y:S02]  /*03b0*/  IMAD.WIDE.U32 R14, R0, 0x4, R16 ;  /* 0x00000004000e7825 */ /* 0x000fe400078e0010 */
[----:B------:R-:W4:Y:S02]  /*03c0*/  LDG.E R16, desc[UR6][R16.64] ;  /* 0x0000000610107981 */ /* 0x000f24000c1e1900 */
[----:B-----5:R-:W-:Y:S01]  /*03d0*/  FFMA R29, R26, R11, R29 ;  /* 0x0000000b1a1d7223 */ /* 0x020fe2000000001d */
[----:B------:R-:W-:Y:S01]  /*03e0*/  IMAD.WIDE.U32 R20, R0, 0x4, R14 ;  /* 0x0000000400147825 */ /* 0x000fe200078e000e */
[----:B------:R-:W3:Y:S03]  /*03f0*/  LDG.E R11, desc[UR6][R12.64] ;  /* 0x000000060c0b7981 */ /* 0x000ee6000c1e1900 */
[----:B0-----:R-:W-:Y:S01]  /*0400*/  FFMA R24, R8, R9, R29 ;  /* 0x0000000908187223 */ /* 0x001fe2000000001d */
[----:B------:R-:W5:Y:S01]  /*0410*/  LDG.E R14, desc[UR6][R14.64] ;  /* 0x000000060e0e7981 */ /* 0x000f62000c1e1900 */
[----:B------:R-:W-:-:S03]  /*0420*/  IMAD.WIDE.U32 R8, R0, 0x4, R20 ;  /* 0x0000000400087825 */ /* 0x000fc600078e0014 */
[----:B------:R-:W4:Y:S01]  /*0430*/  LDG.E R29, desc[UR6][R12.64+0x4] ;  /* 0x000004060c1d7981 */ /* 0x000f22000c1e1900 */
[----:B------:R-:W-:Y:S01]  /*0440*/  FFMA R22, R7, R22, R24 ;  /* 0x0000001607167223 */ /* 0x000fe20000000018 */
[C---:B------:R-:W-:Y:S02]  /*0450*/  IMAD.WIDE.U32 R24, R0.reuse, 0x4, R8 ;  /* 0x0000000400187825 */ /* 0x040fe400078e0008 */
[----:B------:R0:W5:Y:S04]  /*0460*/  LDG.E R26, desc[UR6][R20.64] ;  /* 0x00000006141a7981 */ /* 0x000168000c1e1900 */
[----:B------:R-:W5:Y:S04]  /*0470*/  LDG.E R15, desc[UR6][R12.64+0x8] ;  /* 0x000008060c0f7981 */ /* 0x000f68000c1e1900 */
[----:B------:R-:W5:Y:S01]  /*0480*/  LDG.E R7, desc[UR6][R12.64+0xc] ;  /* 0x00000c060c077981 */ /* 0x000f62000c1e1900 */
[----:B------:R-:W-:Y:S01]  /*0490*/  FFMA R10, R23, R10, R22 ;  /* 0x0000000a170a7223 */ /* 0x000fe20000000016 */
[----:B------:R-:W-:-:S02]  /*04a0*/  IMAD.WIDE.U32 R22, R0, 0x4, R24 ;  /* 0x0000000400167825 */ /* 0x000fc400078e0018 */
[----:B------:R-:W5:Y:S04]  /*04b0*/  LDG.E R8, desc[UR6][R8.64] ;  /* 0x0000000608087981 */ /* 0x000f68000c1e1900 */
[----:B------:R-:W5:Y:S01]  /*04c0*/  LDG.E R17, desc[UR6][R12.64+0x10] ;  /* 0x000010060c117981 */ /* 0x000f62000c1e1900 */
[----:B0-----:R-:W-:-:S03]  /*04d0*/  IMAD.WIDE.U32 R20, R0, 0x4, R22 ;  /* 0x0000000400147825 */ /* 0x001fc600078e0016 */
[----:B------:R-:W5:Y:S04]  /*04e0*/  LDG.E R24, desc[UR6][R24.64] ;  /* 0x0000000618187981 */ /* 0x000f68000c1e1900 */
[----:B------:R-:W5:Y:S04]  /*04f0*/  LDG.E R19, desc[UR6][R12.64+0x14] ;  /* 0x000014060c137981 */ /* 0x000f68000c1e1900 */
[----:B------:R-:W5:Y:S04]  /*0500*/  LDG.E R20, desc[UR6][R20.64] ;  /* 0x0000000614147981 */ /* 0x000f68000c1e1900 */
[----:B------:R-:W5:Y:S01]  /*0510*/  LDG.E R9, desc[UR6][R12.64+0x1c] ;  /* 0x00001c060c097981 */ /* 0x000f62000c1e1900 */
[----:B--2---:R-:W-:-:S03]  /*0520*/  FFMA R28, R27, R28, R10 ;  /* 0x0000001c1b1c7223 */ /* 0x004fc6000000000a */
[----:B------:R-:W2:Y:S04]  /*0530*/  LDG.E R10, desc[UR6][R22.64] ;  /* 0x00000006160a7981 */ /* 0x000ea8000c1e1900 */
[----:B------:R0:W2:Y:S01]  /*0540*/  LDG.E R27, desc[UR6][R12.64+0x18] ;  /* 0x000018060c1b7981 */ /* 0x0000a2000c1e1900 */
[----:B------:R-:W-:Y:S01]  /*0550*/  IADD3 R6, PT, PT, R6, 0x10, RZ ;  /* 0x0000001006067810 */ /* 0x000fe20007ffe0ff */
[----:B---3--:R-:W-:-:S04]  /*0560*/  FFMA R18, R11, R18, R28 ;  /* 0x000000120b127223 */ /* 0x008fc8000000001c */
[----:B----4-:R-:W-:Y:S01]  /*0570*/  FFMA R16, R29, R16, R18 ;  /* 0x000000101d107223 */ /* 0x010fe20000000012 */
[----:B------:R-:W-:-:S03]  /*0580*/  ISETP.NE.AND P1, PT, R6, RZ, PT ;  /* 0x000000ff0600720c */ /* 0x000fc60003f25270 */
[----:B-----5:R-:W-:-:S04]  /*0590*/  FFMA R14, R15, R14, R16 ;  /* 0x0000000e0f0e7223 */ /* 0x020fc80000000010 */
[----:B------:R-:W-:-:S04]  /*05a0*/  FFMA R14, R7, R26, R14 ;  /* 0x0000001a070e7223 */ /* 0x000fc8000000000e */
[----:B------:R-:W-:Y:S01]  /*05b0*/  FFMA R8, R17, R8, R14 ;  /* 0x0000000811087223 */ /* 0x000fe2000000000e */
[----:B0-----:R-:W-:-:S03]  /*05c0*/  IADD3 R12, P2, PT, R12, 0x40, RZ ;  /* 0x000000400c0c7810 */ /* 0x001fc60007f5e0ff */
[----:B------:R-:W-:Y:S01]  /*05d0*/  FFMA R8, R19, R24, R8 ;  /* 0x0000001813087223 */ /* 0x000fe20000000008 */
[----:B------:R-:W-:Y:S02]  /*05e0*/  IADD3.X R13, PT, PT, RZ, R13, RZ, P2, !PT ;  /* 0x0000000dff0d7210 */ /* 0x000fe400017fe4ff */
[----:B------:R-:W-:Y:S01]  /*05f0*/  LEA R5, R0, R5, 0x4 ;  /* 0x0000000500057211 */ /* 0x000fe200078e20ff */
[----:B--2---:R-:W-:-:S04]  /*0600*/  FFMA R8, R27, R10, R8 ;  /* 0x0000000a1b087223 */ /* 0x004fc80000000008 */
[----:B------:R-:W-:Y:S01]  /*0610*/  FFMA R19, R9, R20, R8 ;  /* 0x0000001409137223 */ /* 0x000fe20000000008 */
[----:B------:R-:W-:Y:S06]  /*0620*/  @P1 BRA `(.L_x_2) ;  /* 0xfffffff800e41947 */ /* 0x000fec000383ffff */
.L_x_1:
[----:B------:R-:W-:Y:S05]  /*0630*/  @!P0 BRA `(.L_x_0) ;  /* 0x0000000400548947 */ /* 0x000fea0003800000 */
[----:B------:R-:W-:Y:S02]  /*0640*/  ISETP.GE.U32.AND P0, PT, R2, 0x8, PT ;  /* 0x000000080200780c */ /* 0x000fe40003f06070 */
[----:B------:R-:W-:-:S04]  /*0650*/  LOP3.LUT R27, R0, 0x7, RZ, 0xc0, !PT ;  /* 0x00000007001b7812 */ /* 0x000fc800078ec0ff */
[----:B------:R-:W-:-:S07]  /*0660*/  ISETP.NE.AND P1, PT, R27, RZ, PT ;  /* 0x000000ff1b00720c */ /* 0x000fce0003f25270 */
[----:B------:R-:W-:Y:S06]  /*0670*/  @!P0 BRA `(.L_x_3) ;  /* 0x0000000000948947 */ /* 0x000fec0003800000 */
[----:B------:R-:W1:Y:S01]  /*0680*/  LDC.64 R12, c[0x0][0x388] ;  /* 0x0000e200ff0c7b82 */ /* 0x000e620000000a00 */
[----:B------:R-:W-:-:S07]  /*0690*/  IMAD R5, R4, R0, R3 ;  /* 0x0000000004057224 */ /* 0x000fce00078e0203 */
[----:B------:R-:W2:Y:S01]  /*06a0*/  LDC.64 R6, c[0x0][0x380] ;  /* 0x0000e000ff067b82 */ /* 0x000ea20000000a00 */
[----:B-1----:R-:W-:-:S05]  /*06b0*/  IMAD.WIDE R12, R5, 0x4, R12 ;  /* 0x00000004050c7825 */ /* 0x002fca00078e020c */
[----:B0-----:R0:W3:Y:S01]  /*06c0*/  LDG.E R2, desc[UR6][R12.64] ;  /* 0x000000060c027981 */ /* 0x0010e2000c1e1900 */
[----:B------:R-:W-:-:S04]  /*06d0*/  IMAD.WIDE.U32 R14, R0, 0x4, R12 ;  /* 0x00000004000e7825 */ /* 0x000fc800078e000c */
[----:B--2---:R-:W-:Y:S01]  /*06e0*/  IMAD.WIDE.U32 R6, R4, 0x4, R6 ;  /* 0x0000000404067825 */ /* 0x004fe200078e0006 */
[----:B------:R1:W2:Y:S03]  /*06f0*/  LDG.E R18, desc[UR6][R14.64] ;  /* 0x000000060e127981 */ /* 0x0002a6000c1e1900 */
[C---:B------:R-:W-:Y:S01]  /*0700*/  IMAD.WIDE.U32 R24, R0.reuse, 0x4, R14 ;  /* 0x0000000400187825 */ /* 0x040fe200078e000e */
[----:B------:R-:W3:Y:S04]  /*0710*/  LDG.E R20, desc[UR6][R6.64] ;  /* 0x0000000606147981 */ /* 0x000ee8000c1e1900 */
[----:B------:R-:W2:Y:S01]  /*0720*/  LDG.E R5, desc[UR6][R6.64+0x4] ;  /* 0x0000040606057981 */ /* 0x000ea2000c1e1900 */
[----:B------:R-:W-:-:S03]  /*0730*/  IMAD.WIDE.U32 R16, R0, 0x4, R24 ;  /* 0x0000000400107825 */ /* 0x000fc600078e0018 */
[----:B------:R-:W4:Y:S01]  /*0740*/  LDG.E R22, desc[UR6][R24.64] ;  /* 0x0000000618167981 */ /* 0x000f22000c1e1900 */
[----:B------:R-:W-:-:S03]  /*0750*/  IMAD.WIDE.U32 R10, R0, 0x4, R16 ;  /* 0x00000004000a7825 */ /* 0x000fc600078e0010 */
[----:B------:R-:W4:Y:S04]  /*0760*/  LDG.E R21, desc[UR6][R6.64+0x8] ;  /* 0x0000080606157981 */ /* 0x000f28000c1e1900 */
[----:B------:R-:W5:Y:S01]  /*0770*/  LDG.E R16, desc[UR6][R16.64] ;  /* 0x0000000610107981 */ /* 0x000f62000c1e1900 */
[----:B------:R-:W-:-:S03]  /*0780*/  IMAD.WIDE.U32 R8, R0, 0x4, R10 ;  /* 0x0000000400087825 */ /* 0x000fc600078e000a */
[----:B------:R-:W5:Y:S01]  /*0790*/  LDG.E R23, desc[UR6][R6.64+0xc] ;  /* 0x00000c0606177981 */ /* 0x000f62000c1e1900 */
[----:B0-----:R-:W-:-:S03]  /*07a0*/  IMAD.WIDE.U32 R12, R0, 0x4, R8 ;  /* 0x00000004000c7825 */ /* 0x001fc600078e0008 */
[----:B------:R-:W5:Y:S04]  /*07b0*/  LDG.E R11, desc[UR6][R10.64] ;  /* 0x000000060a0b7981 */ /* 0x000f68000c1e1900 */
[----:B------:R-:W5:Y:S01]  /*07c0*/  LDG.E R26, desc[UR6][R6.64+0x10] ;  /* 0x00001006061a7981 */ /* 0x000f62000c1e1900 */
[----:B-1----:R-:W-:-:S03]  /*07d0*/  IMAD.WIDE.U32 R14, R0, 0x4, R12 ;  /* 0x00000004000e7825 */ /* 0x002fc600078e000c */
[----:B------:R-:W5:Y:S04]  /*07e0*/  LDG.E R9, desc[UR6][R8.64] ;  /* 0x0000000608097981 */ /* 0x000f68000c1e1900 */
[----:B------:R-:W5:Y:S04]  /*07f0*/  LDG.E R28, desc[UR6][R6.64+0x14] ;  /* 0x00001406061c7981 */ /* 0x000f68000c1e1900 */
[----:B------:R-:W5:Y:S04]  /*0800*/  LDG.E R13, desc[UR6][R12.64] ;  /* 0x000000060c0d7981 */ /* 0x000f68000c1e1900 */
[----:B------:R-:W5:Y:S04]  /*0810*/  LDG.E R24, desc[UR6][R6.64+0x18] ;  /* 0x0000180606187981 */ /* 0x000f68000c1e1900 */
[----:B------:R-:W5:Y:S04]  /*0820*/  LDG.E R14, desc[UR6][R14.64] ;  /* 0x000000060e0e7981 */ /* 0x000f68000c1e1900 */
[----:B------:R-:W5:Y:S01]  /*0830*/  LDG.E R17, desc[UR6][R6.64+0x1c] ;  /* 0x00001c0606117981 */ /* 0x000f62000c1e1900 */
[----:B------:R-:W-:Y:S01]  /*0840*/  IADD3 R4, PT, PT, R4, 0x8, RZ ;  /* 0x0000000804047810 */ /* 0x000fe20007ffe0ff */
[----:B---3--:R-:W-:-:S04]  /*0850*/  FFMA R2, R20, R2, R19 ;  /* 0x0000000214027223 */ /* 0x008fc80000000013 */
[----:B--2---:R-:W-:-:S04]  /*0860*/  FFMA R2, R5, R18, R2 ;  /* 0x0000001205027223 */ /* 0x004fc80000000002 */
[----:B----4-:R-:W-:-:S04]  /*0870*/  FFMA R2, R21, R22, R2 ;  /* 0x0000001615027223 */ /* 0x010fc80000000002 */
[----:B-----5:R-:W-:-:S04]  /*0880*/  FFMA R23, R23, R16, R2 ;  /* 0x0000001017177223 */ /* 0x020fc80000000002 */
[----:B------:R-:W-:-:S04]  /*0890*/  FFMA R11, R26, R11, R23 ;  /* 0x0000000b1a0b7223 */ /* 0x000fc80000000017 */
[----:B------:R-:W-:-:S04]  /*08a0*/  FFMA R9, R28, R9, R11 ;  /* 0x000000091c097223 */ /* 0x000fc8000000000b */
[----:B------:R-:W-:-:S04]  /*08b0*/  FFMA R9, R24, R13, R9 ;  /* 0x0000000d18097223 */ /* 0x000fc80000000009 */
[----:B------:R-:W-:-:S07]  /*08c0*/  FFMA R19, R17, R14, R9 ;  /* 0x0000000e11137223 */ /* 0x000fce0000000009 */
.L_x_3:
        /* <DEDUP_REMOVED lines=8> */
[----:B-1----:R-:W-:-:S04]  /*0950*/  IMAD.WIDE R8, R5, 0x4, R8 ;  /* 0x0000000405087825 */ /* 0x002fc800078e0208 */
[----:B------:R-:W-:Y:S02]  /*0960*/  IMAD.WIDE.U32 R10, R0, 0x4, R8 ;  /* 0x00000004000a7825 */ /* 0x000fe400078e0008 */
[----:B0-----:R-:W3:Y:S02]  /*0970*/  LDG.E R8, desc[UR6][R8.64] ;  /* 0x0000000608087981 */ /* 0x001ee4000c1e1900 */
[----:B--2---:R-:W-:-:S04]  /*0980*/  IMAD.WIDE.U32 R6, R4, 0x4, R6 ;  /* 0x0000000404067825 */ /* 0x004fc800078e0006 */
[C---:B------:R-:W-:Y:S01]  /*0990*/  IMAD.WIDE.U32 R12, R0.reuse, 0x4, R10 ;  /* 0x00000004000c7825 */ /* 0x040fe200078e000a */
[----:B------:R-:W3:Y:S04]  /*09a0*/  LDG.E R16, desc[UR6][R6.64] ;  /* 0x0000000606107981 */ /* 0x000ee8000c1e1900 */
[----:B------:R-:W2:Y:S01]  /*09b0*/  LDG.E R10, desc[UR6][R10.64] ;  /* 0x000000060a0a7981 */ /* 0x000ea2000c1e1900 */
[----:B------:R-:W-:-:S03]  /*09c0*/  IMAD.WIDE.U32 R14, R0, 0x4, R12 ;  /* 0x00000004000e7825 */ /* 0x000fc600078e000c */
[----:B------:R-:W2:Y:S04]  /*09d0*/  LDG.E R5, desc[UR6][R6.64+0x4] ;  /* 0x0000040606057981 */ /* 0x000ea8000c1e1900 */
[----:B------:R-:W4:Y:S04]  /*09e0*/  LDG.E R12, desc[UR6][R12.64] ;  /* 0x000000060c0c7981 */ /* 0x000f28000c1e1900 */
[----:B------:R-:W4:Y:S04]  /*09f0*/  LDG.E R18, desc[UR6][R6.64+0x8] ;  /* 0x0000080606127981 */ /* 0x000f28000c1e1900 */
[----:B------:R-:W5:Y:S04]  /*0a00*/  LDG.E R14, desc[UR6][R14.64] ;  /* 0x000000060e0e7981 */ /* 0x000f68000c1e1900 */
[----:B------:R-:W5:Y:S01]  /*0a10*/  LDG.E R20, desc[UR6][R6.64+0xc] ;  /* 0x00000c0606147981 */ /* 0x000f62000c1e1900 */
[----:B------:R-:W-:Y:S01]  /*0a20*/  IADD3 R4, PT, PT, R4, 0x4, RZ ;  /* 0x0000000404047810 */ /* 0x000fe20007ffe0ff */
[----:B---3--:R-:W-:-:S04]  /*0a30*/  FFMA R16, R16, R8, R19 ;  /* 0x0000000810107223 */ /* 0x008fc80000000013 */
[----:B--2---:R-:W-:-:S04]  /*0a40*/  FFMA R5, R5, R10, R16 ;  /* 0x0000000a05057223 */ /* 0x004fc80000000010 */
[----:B----4-:R-:W-:-:S04]  /*0a50*/  FFMA R5, R18, R12, R5 ;  /* 0x0000000c12057223 */ /* 0x010fc80000000005 */
[----:B-----5:R-:W-:-:S07]  /*0a60*/  FFMA R19, R20, R14, R5 ;  /* 0x0000000e14137223 */ /* 0x020fce0000000005 */
.L_x_4:
[----:B------:R-:W-:Y:S05]  /*0a70*/  @!P1 BRA `(.L_x_0) ;  /* 0x0000000000449947 */ /* 0x000fea0003800000 */
[----:B------:R-:W1:Y:S01]  /*0a80*/  LDC.64 R8, c[0x0][0x380] ;  /* 0x0000e000ff087b82 */ /* 0x000e620000000a00 */
[----:B------:R-:W-:Y:S01]  /*0a90*/  IADD3 R2, PT, PT, -R2, RZ, RZ ;  /* 0x000000ff02027210 */ /* 0x000fe20007ffe1ff */
[----:B------:R-:W-:-:S06]  /*0aa0*/  IMAD R11, R4, R0, R3 ;  /* 0x00000000040b7224 */ /* 0x000fcc00078e0203 */
[----:B------:R-:W2:Y:S01]  /*0ab0*/  LDC.64 R6, c[0x0][0x388] ;  /* 0x0000e200ff067b82 */ /* 0x000ea20000000a00 */
[----:B-1----:R-:W-:-:S03]  /*0ac0*/  IMAD.WIDE.U32 R8, R4, 0x4, R8 ;  /* 0x0000000404087825 */ /* 0x002fc600078e0008 */
[----:B------:R-:W-:-:S07]  /*0ad0*/  MOV R10, R8 ;  /* 0x00000008000a7202 */ /* 0x000fce0000000f00 */
.L_x_5:
[----:B--2---:R-:W-:Y:S01]  /*0ae0*/  IMAD.WIDE R4, R11, 0x4, R6 ;  /* 0x000000040b047825 */ /* 0x004fe200078e0206 */
[----:B------:R-:W-:-:S05]  /*0af0*/  MOV R8, R10 ;  /* 0x0000000a00087202 */ /* 0x000fca0000000f00 */
[----:B0-----:R-:W2:Y:S04]  /*0b00*/  LDG.E R4, desc[UR6][R4.64] ;  /* 0x0000000604047981 */ /* 0x001ea8000c1e1900 */
[----:B------:R0:W2:Y:S01]  /*0b10*/  LDG.E R8, desc[UR6][R8.64] ;  /* 0x0000000608087981 */ /* 0x0000a2000c1e1900 */
[----:B------:R-:W-:Y:S02]  /*0b20*/  IADD3 R2, PT, PT, R2, 0x1, RZ ;  /* 0x0000000102027810 */ /* 0x000fe40007ffe0ff */
[----:B------:R-:W-:Y:S02]  /*0b30*/  IADD3 R10, P1, PT, R10, 0x4, RZ ;  /* 0x000000040a0a7810 */ /* 0x000fe40007f3e0ff */
[----:B------:R-:W-:Y:S02]  /*0b40*/  ISETP.NE.AND P0, PT, R2, RZ, PT ;  /* 0x000000ff0200720c */ /* 0x000fe40003f05270 */
[----:B------:R-:W-:-:S02]  /*0b50*/  IADD3 R11, PT, PT, R11, R0, RZ ;  /* 0x000000000b0b7210 */ /* 0x000fc40007ffe0ff */
[----:B0-----:R-:W-:Y:S01]  /*0b60*/  IADD3.X R9, PT, PT, RZ, R9, RZ, P1, !PT ;  /* 0x00000009ff097210 */ /* 0x001fe20000ffe4ff */
[----:B--2---:R-:W-:-:S08]  /*0b70*/  FFMA R19, R8, R4, R19 ;  /* 0x0000000408137223 */ /* 0x004fd00000000013 */
[----:B------:R-:W-:Y:S05]  /*0b80*/  @P0 BRA `(.L_x_5) ;  /* 0xfffffffc00d40947 */ /* 0x000fea000383ffff */
.L_x_0:
[----:B------:R-:W1:Y:S01]  /*0b90*/  LDC.64 R4, c[0x0][0x390] ;  /* 0x0000e400ff047b82 */ /* 0x000e620000000a00 */
[----:B------:R-:W-:Y:S01]  /*0ba0*/  FMNMX R19, RZ, R19, !PT ;  /* 0x00000013ff137209 */ /* 0x000fe20007800000 */
[----:B-1----:R-:W-:-:S05]  /*0bb0*/  IMAD.WIDE R2, R3, 0x4, R4 ;  /* 0x0000000403027825 */ /* 0x002fca00078e0204 */
[----:B0-----:R-:W-:Y:S01]  /*0bc0*/  STG.E desc[UR6][R2.64], R19 ;  /* 0x0000001302007986 */ /* 0x001fe2000c101906 */
[----:B------:R-:W-:Y:S05]  /*0bd0*/  EXIT ;  /* 0x000000000000794d */ /* 0x000fea0003800000 */
.L_x_6:
[----:B------:R-:W-:-:S00]  /*0be0*/  BRA `(.L_x_6) ;  /* 0xfffffffc00fc7947 */ /* 0x000fc0000383ffff */
[----:B------:R-:W-:-:S00]  /*0bf0*/  NOP ;  /* 0x0000000000007918 */ /* 0x000fc00000000000 */
        /* <DEDUP_REMOVED lines=8> */
.L_x_7:


//--------------------- .nv.shared.reserved.0     --------------------------
	.section	.nv.shared.reserved.0,"aw",@nobits
	.weak		__nv_reservedSMEM_offset_0_alias
	.size		__nv_reservedSMEM_offset_0_alias, 0, 64
	.other		__nv_reservedSMEM_offset_0_alias,@"STO_CUDA_RESERVED_SHARED STV_DEFAULT"
__nv_reservedSMEM_offset_0_alias:
	.zero		0
	.zero		64


//--------------------- .nv.constant0._Z24dense_forward_branchlessPfS_S_i --------------------------
	.section	.nv.constant0._Z24dense_forward_branchlessPfS_S_i,"a",@progbits
	.sectionflags	@""
	.align	4
.nv.constant0._Z24dense_forward_branchlessPfS_S_i:
	.zero		924


//--------------------- SYMBOLS --------------------------

	.type		.nv.reservedSmem.offset0,@object
	.size		.nv.reservedSmem.offset0,0x4
